//
// Generated by NVIDIA NVVM Compiler
//
// Compiler Build ID: CL-36424714
// Cuda compilation tools, release 13.0, V13.0.88
// Based on NVVM 20.0.0
//

.version 9.0
.target sm_100
.address_size 64

	// .globl	_Z19globalMem2SharedMemPfS_ii
.extern .shared .align 16 .b8 sharedMem[];

.visible .entry _Z19globalMem2SharedMemPfS_ii(
	.param .u64 .ptr .align 1 _Z19globalMem2SharedMemPfS_ii_param_0,
	.param .u64 .ptr .align 1 _Z19globalMem2SharedMemPfS_ii_param_1,
	.param .u32 _Z19globalMem2SharedMemPfS_ii_param_2,
	.param .u32 _Z19globalMem2SharedMemPfS_ii_param_3
)
{
	.reg .pred 	%p<7>;
	.reg .b32 	%r<44>;
	.reg .b32 	%f<7>;
	.reg .b64 	%rd<12>;

	ld.param.u64 	%rd4, [_Z19globalMem2SharedMemPfS_ii_param_0];
	ld.param.u64 	%rd3, [_Z19globalMem2SharedMemPfS_ii_param_1];
	ld.param.u32 	%r21, [_Z19globalMem2SharedMemPfS_ii_param_2];
	ld.param.u32 	%r22, [_Z19globalMem2SharedMemPfS_ii_param_3];
	cvta.to.global.u64 	%rd1, %rd4;
	mov.u32 	%r23, %ctaid.x;
	mov.u32 	%r24, %ntid.x;
	mul.lo.s32 	%r1, %r23, %r24;
	mov.u32 	%r2, %tid.x;
	add.s32 	%r3, %r1, %r2;
	add.s32 	%r4, %r21, %r3;
	add.s32 	%r25, %r22, -1;
	setp.ge.s32 	%p1, %r4, %r25;
	@%p1 bra 	$L__BB0_9;
	setp.lt.s32 	%p2, %r21, 1;
	@%p2 bra 	$L__BB0_8;
	add.s32 	%r26, %r3, 1;
	max.s32 	%r5, %r4, %r26;
	sub.s32 	%r27, %r5, %r3;
	and.b32  	%r6, %r27, 3;
	setp.eq.s32 	%p3, %r6, 0;
	mov.u32 	%r41, %r3;
	@%p3 bra 	$L__BB0_5;
	shl.b32 	%r28, %r3, 2;
	mov.u32 	%r29, sharedMem;
	add.s32 	%r39, %r29, %r28;
	neg.s32 	%r38, %r6;
	mov.u32 	%r41, %r3;
$L__BB0_4:
	.pragma "nounroll";
	mul.wide.s32 	%rd5, %r41, 4;
	add.s64 	%rd6, %rd1, %rd5;
	ld.global.f32 	%f1, [%rd6];
	st.shared.f32 	[%r39], %f1;
	bar.sync 	0;
	add.s32 	%r41, %r41, 1;
	add.s32 	%r39, %r39, 4;
	add.s32 	%r38, %r38, 1;
	setp.ne.s32 	%p4, %r38, 0;
	@%p4 bra 	$L__BB0_4;
$L__BB0_5:
	sub.s32 	%r30, %r1, %r5;
	add.s32 	%r31, %r30, %r2;
	setp.gt.u32 	%p5, %r31, -4;
	@%p5 bra 	$L__BB0_8;
	add.s64 	%rd2, %rd1, 8;
	shl.b32 	%r32, %r41, 2;
	mov.u32 	%r33, sharedMem;
	add.s32 	%r34, %r32, %r33;
	add.s32 	%r42, %r34, 8;
$L__BB0_7:
	mul.wide.s32 	%rd7, %r41, 4;
	add.s64 	%rd8, %rd2, %rd7;
	ld.global.f32 	%f2, [%rd8+-8];
	st.shared.f32 	[%r42+-8], %f2;
	bar.sync 	0;
	ld.global.f32 	%f3, [%rd8+-4];
	st.shared.f32 	[%r42+-4], %f3;
	bar.sync 	0;
	ld.global.f32 	%f4, [%rd8];
	st.shared.f32 	[%r42], %f4;
	bar.sync 	0;
	ld.global.f32 	%f5, [%rd8+4];
	st.shared.f32 	[%r42+4], %f5;
	bar.sync 	0;
	add.s32 	%r41, %r41, 4;
	add.s32 	%r42, %r42, 16;
	setp.lt.s32 	%p6, %r41, %r4;
	@%p6 bra 	$L__BB0_7;
$L__BB0_8:
	shl.b32 	%r35, %r3, 2;
	mov.u32 	%r36, sharedMem;
	add.s32 	%r37, %r36, %r35;
	ld.shared.f32 	%f6, [%r37];
	cvta.to.global.u64 	%rd9, %rd3;
	mul.wide.s32 	%rd10, %r3, 4;
	add.s64 	%rd11, %rd9, %rd10;
	st.global.f32 	[%rd11], %f6;
$L__BB0_9:
	ret;

}
	// .globl	_Z19SharedMem2globalMemPfS_ii
.visible .entry _Z19SharedMem2globalMemPfS_ii(
	.param .u64 .ptr .align 1 _Z19SharedMem2globalMemPfS_ii_param_0,
	.param .u64 .ptr .align 1 _Z19SharedMem2globalMemPfS_ii_param_1,
	.param .u32 _Z19SharedMem2globalMemPfS_ii_param_2,
	.param .u32 _Z19SharedMem2globalMemPfS_ii_param_3
)
{
	.reg .pred 	%p<8>;
	.reg .b32 	%r<41>;
	.reg .b32 	%f<6>;
	.reg .b64 	%rd<8>;

	ld.param.u64 	%rd3, [_Z19SharedMem2globalMemPfS_ii_param_1];
	ld.param.u32 	%r21, [_Z19SharedMem2globalMemPfS_ii_param_2];
	ld.param.u32 	%r22, [_Z19SharedMem2globalMemPfS_ii_param_3];
	cvta.to.global.u64 	%rd1, %rd3;
	mov.u32 	%r23, %ctaid.x;
	mov.u32 	%r24, %ntid.x;
	mul.lo.s32 	%r1, %r23, %r24;
	mov.u32 	%r2, %tid.x;
	add.s32 	%r38, %r1, %r2;
	add.s32 	%r4, %r21, %r38;
	add.s32 	%r25, %r22, -1;
	setp.ge.s32 	%p1, %r4, %r25;
	setp.lt.s32 	%p2, %r21, 1;
	or.pred  	%p3, %p1, %p2;
	@%p3 bra 	$L__BB1_7;
	add.s32 	%r26, %r38, 1;
	max.s32 	%r5, %r4, %r26;
	sub.s32 	%r27, %r5, %r38;
	and.b32  	%r6, %r27, 3;
	setp.eq.s32 	%p4, %r6, 0;
	@%p4 bra 	$L__BB1_4;
	shl.b32 	%r28, %r38, 2;
	mov.u32 	%r29, sharedMem;
	add.s32 	%r36, %r29, %r28;
	neg.s32 	%r35, %r6;
$L__BB1_3:
	.pragma "nounroll";
	mul.wide.s32 	%rd4, %r38, 4;
	add.s64 	%rd5, %rd1, %rd4;
	ld.global.f32 	%f1, [%rd5];
	st.shared.f32 	[%r36], %f1;
	bar.sync 	0;
	add.s32 	%r38, %r38, 1;
	add.s32 	%r36, %r36, 4;
	add.s32 	%r35, %r35, 1;
	setp.ne.s32 	%p5, %r35, 0;
	@%p5 bra 	$L__BB1_3;
$L__BB1_4:
	sub.s32 	%r30, %r1, %r5;
	add.s32 	%r31, %r30, %r2;
	setp.gt.u32 	%p6, %r31, -4;
	@%p6 bra 	$L__BB1_7;
	add.s64 	%rd2, %rd1, 8;
	shl.b32 	%r32, %r38, 2;
	mov.u32 	%r33, sharedMem;
	add.s32 	%r34, %r32, %r33;
	add.s32 	%r39, %r34, 8;
$L__BB1_6:
	mul.wide.s32 	%rd6, %r38, 4;
	add.s64 	%rd7, %rd2, %rd6;
	ld.global.f32 	%f2, [%rd7+-8];
	st.shared.f32 	[%r39+-8], %f2;
	bar.sync 	0;
	ld.global.f32 	%f3, [%rd7+-4];
	st.shared.f32 	[%r39+-4], %f3;
	bar.sync 	0;
	ld.global.f32 	%f4, [%rd7];
	st.shared.f32 	[%r39], %f4;
	bar.sync 	0;
	ld.global.f32 	%f5, [%rd7+4];
	st.shared.f32 	[%r39+4], %f5;
	bar.sync 	0;
	add.s32 	%r38, %r38, 4;
	add.s32 	%r39, %r39, 16;
	setp.lt.s32 	%p7, %r38, %r4;
	@%p7 bra 	$L__BB1_6;
$L__BB1_7:
	ret;

}
	// .globl	_Z19SharedMem2Registersv
.visible .entry _Z19SharedMem2Registersv()
{


	ret;

}
	// .globl	_Z19Registers2SharedMemv
.visible .entry _Z19Registers2SharedMemv()
{


	ret;

}
	// .globl	_Z17bankConflictsReadv
.visible .entry _Z17bankConflictsReadv()
{


	ret;

}


// ===== COMPILED SASS (sm_100) =====

	.target	sm_100

	.elftype	@"ET_EXEC"


//--------------------- .note.nv.tkinfo           --------------------------
	.section	.note.nv.tkinfo,"",@"SHT_NOTE"
	.sectionflags	@"SHF_NOTE_NV_TKINFO"
	.tkinfo
        /*0018*/ 	.word	0x00000002
        /*0030*/ 	.string	""
        /*0030*/ 	.string	"ptxas"
        /*0030*/ 	.string	"Cuda compilation tools, release 13.0, V13.0.88"
        /*0030*/ 	.string	"Build cuda_13.0.r13.0/compiler.36424714_0"
        /*0030*/ 	.string	"-arch sm_100 -m 64 "



//--------------------- .note.nv.cuinfo           --------------------------
	.section	.note.nv.cuinfo,"",@"SHT_NOTE"
	.sectionflags	@"SHF_NOTE_NV_CUINFO"
        /*0018*/ 	.short	0x0002
        /*001a*/ 	.short	0x0064
        /*001c*/ 	.short	0x0082
	.zero		2


//--------------------- .nv.info                  --------------------------
	.section	.nv.info,"",@"SHT_CUDA_INFO"
	.align	4


	//----- nvinfo : EIATTR_REGCOUNT
	.align		4
        /*0000*/ 	.byte	0x04, 0x2f
        /*0002*/ 	.short	(.L_1 - .L_0)
	.align		4
.L_0:
        /*0004*/ 	.word	index@(_Z19globalMem2SharedMemPfS_ii)
        /*0008*/ 	.word	0x00000014


	//----- nvinfo : EIATTR_FRAME_SIZE
	.align		4
.L_1:
        /*000c*/ 	.byte	0x04, 0x11
        /*000e*/ 	.short	(.L_3 - .L_2)
	.align		4
.L_2:
        /*0010*/ 	.word	index@(_Z19globalMem2SharedMemPfS_ii)
        /*0014*/ 	.word	0x00000000


	//----- nvinfo : EIATTR_REGCOUNT
	.align		4
.L_3:
        /*0018*/ 	.byte	0x04, 0x2f
        /*001a*/ 	.short	(.L_5 - .L_4)
	.align		4
.L_4:
        /*001c*/ 	.word	index@(_Z19SharedMem2globalMemPfS_ii)
        /*0020*/ 	.word	0x00000012


	//----- nvinfo : EIATTR_FRAME_SIZE
	.align		4
.L_5:
        /*0024*/ 	.byte	0x04, 0x11
        /*0026*/ 	.short	(.L_7 - .L_6)
	.align		4
.L_6:
        /*0028*/ 	.word	index@(_Z19SharedMem2globalMemPfS_ii)
        /*002c*/ 	.word	0x00000000


	//----- nvinfo : EIATTR_REGCOUNT
	.align		4
.L_7:
        /*0030*/ 	.byte	0x04, 0x2f
        /*0032*/ 	.short	(.L_9 - .L_8)
	.align		4
.L_8:
        /*0034*/ 	.word	index@(_Z19SharedMem2Registersv)
        /*0038*/ 	.word	0x00000004


	//----- nvinfo : EIATTR_FRAME_SIZE
	.align		4
.L_9:
        /*003c*/ 	.byte	0x04, 0x11
        /*003e*/ 	.short	(.L_11 - .L_10)
	.align		4
.L_10:
        /*0040*/ 	.word	index@(_Z19SharedMem2Registersv)
        /*0044*/ 	.word	0x00000000


	//----- nvinfo : EIATTR_REGCOUNT
	.align		4
.L_11:
        /*0048*/ 	.byte	0x04, 0x2f
        /*004a*/ 	.short	(.L_13 - .L_12)
	.align		4
.L_12:
        /*004c*/ 	.word	index@(_Z19Registers2SharedMemv)
        /*0050*/ 	.word	0x00000004


	//----- nvinfo : EIATTR_FRAME_SIZE
	.align		4
.L_13:
        /*0054*/ 	.byte	0x04, 0x11
        /*0056*/ 	.short	(.L_15 - .L_14)
	.align		4
.L_14:
        /*0058*/ 	.word	index@(_Z19Registers2SharedMemv)
        /*005c*/ 	.word	0x00000000


	//----- nvinfo : EIATTR_REGCOUNT
	.align		4
.L_15:
        /*0060*/ 	.byte	0x04, 0x2f
        /*0062*/ 	.short	(.L_17 - .L_16)
	.align		4
.L_16:
        /*0064*/ 	.word	index@(_Z17bankConflictsReadv)
        /*0068*/ 	.word	0x00000004


	//----- nvinfo : EIATTR_FRAME_SIZE
	.align		4
.L_17:
        /*006c*/ 	.byte	0x04, 0x11
        /*006e*/ 	.short	(.L_19 - .L_18)
	.align		4
.L_18:
        /*0070*/ 	.word	index@(_Z17bankConflictsReadv)
        /*0074*/ 	.word	0x00000000


	//----- nvinfo : EIATTR_MIN_STACK_SIZE
	.align		4
.L_19:
        /*0078*/ 	.byte	0x04, 0x12
        /*007a*/ 	.short	(.L_21 - .L_20)
	.align		4
.L_20:
        /*007c*/ 	.word	index@(_Z17bankConflictsReadv)
        /*0080*/ 	.word	0x00000000


	//----- nvinfo : EIATTR_MIN_STACK_SIZE
	.align		4
.L_21:
        /*0084*/ 	.byte	0x04, 0x12
        /*0086*/ 	.short	(.L_23 - .L_22)
	.align		4
.L_22:
        /*0088*/ 	.word	index@(_Z19Registers2SharedMemv)
        /*008c*/ 	.word	0x00000000


	//----- nvinfo : EIATTR_MIN_STACK_SIZE
	.align		4
.L_23:
        /*0090*/ 	.byte	0x04, 0x12
        /*0092*/ 	.short	(.L_25 - .L_24)
	.align		4
.L_24:
        /*0094*/ 	.word	index@(_Z19SharedMem2Registersv)
        /*0098*/ 	.word	0x00000000


	//----- nvinfo : EIATTR_MIN_STACK_SIZE
	.align		4
.L_25:
        /*009c*/ 	.byte	0x04, 0x12
        /*009e*/ 	.short	(.L_27 - .L_26)
	.align		4
.L_26:
        /*00a0*/ 	.word	index@(_Z19SharedMem2globalMemPfS_ii)
        /*00a4*/ 	.word	0x00000000


	//----- nvinfo : EIATTR_MIN_STACK_SIZE
	.align		4
.L_27:
        /*00a8*/ 	.byte	0x04, 0x12
        /*00aa*/ 	.short	(.L_29 - .L_28)
	.align		4
.L_28:
        /*00ac*/ 	.word	index@(_Z19globalMem2SharedMemPfS_ii)
        /*00b0*/ 	.word	0x00000000
.L_29:


//--------------------- .nv.compat                --------------------------
	.section	.nv.compat,"",@"SHT_CUDA_COMPAT_INFO"
	.align	4
        /*0000*/ 	.byte	0x02, 0x09, 0x00, 0x00, 0x02, 0x02, 0x01, 0x00, 0x02, 0x05, 0x05, 0x00, 0x03, 0x07, 0x01, 0x01
        /*0010*/ 	.byte	0x02, 0x03, 0x00, 0x00, 0x02, 0x06, 0x01, 0x00, 0x04, 0x0b, 0x08, 0x00, 0x09, 0x00, 0x00, 0x00
        /*0020*/ 	.byte	0x00, 0x00, 0x00, 0x00


//--------------------- .nv.info._Z17bankConflictsReadv --------------------------
	.section	.nv.info._Z17bankConflictsReadv,"",@"SHT_CUDA_INFO"
	.sectionflags	@""
	.align	4


	//----- nvinfo : EIATTR_CUDA_API_VERSION
	.align		4
        /*0000*/ 	.byte	0x04, 0x37
        /*0002*/ 	.short	(.L_31 - .L_30)
.L_30:
        /*0004*/ 	.word	0x00000082


	//----- nvinfo : EIATTR_SPARSE_MMA_MASK
	.align		4
.L_31:
        /*0008*/ 	.byte	0x03, 0x50
        /*000a*/ 	.short	0x0000


	//----- nvinfo : EIATTR_MAXREG_COUNT
	.align		4
        /*000c*/ 	.byte	0x03, 0x1b
        /*000e*/ 	.short	0x00ff


	//----- nvinfo : EIATTR_MERCURY_ISA_VERSION
	.align		4
        /*0010*/ 	.byte	0x03, 0x5f
        /*0012*/ 	.short	0x0101


	//----- nvinfo : EIATTR_VRC_CTA_INIT_COUNT
	.align		4
        /*0014*/ 	.byte	0x02, 0x4a
	.zero		1
	.zero		1


	//----- nvinfo : EIATTR_EXIT_INSTR_OFFSETS
	.align		4
        /*0018*/ 	.byte	0x04, 0x1c
        /*001a*/ 	.short	(.L_33 - .L_32)


	//   ....[0]....
.L_32:
        /*001c*/ 	.word	0x00000010


	//----- nvinfo : EIATTR_SW_WAR
	.align		4
.L_33:
        /*0020*/ 	.byte	0x04, 0x36
        /*0022*/ 	.short	(.L_35 - .L_34)
.L_34:
        /*0024*/ 	.word	0x00000008
.L_35:


//--------------------- .nv.info._Z19Registers2SharedMemv --------------------------
	.section	.nv.info._Z19Registers2SharedMemv,"",@"SHT_CUDA_INFO"
	.sectionflags	@""
	.align	4


	//----- nvinfo : EIATTR_CUDA_API_VERSION
	.align		4
        /*0000*/ 	.byte	0x04, 0x37
        /*0002*/ 	.short	(.L_37 - .L_36)
.L_36:
        /*0004*/ 	.word	0x00000082


	//----- nvinfo : EIATTR_SPARSE_MMA_MASK
	.align		4
.L_37:
        /*0008*/ 	.byte	0x03, 0x50
        /*000a*/ 	.short	0x0000


	//----- nvinfo : EIATTR_MAXREG_COUNT
	.align		4
        /*000c*/ 	.byte	0x03, 0x1b
        /*000e*/ 	.short	0x00ff


	//----- nvinfo : EIATTR_MERCURY_ISA_VERSION
	.align		4
        /*0010*/ 	.byte	0x03, 0x5f
        /*0012*/ 	.short	0x0101


	//----- nvinfo : EIATTR_VRC_CTA_INIT_COUNT
	.align		4
        /*0014*/ 	.byte	0x02, 0x4a
	.zero		1
	.zero		1


	//----- nvinfo : EIATTR_EXIT_INSTR_OFFSETS
	.align		4
        /*0018*/ 	.byte	0x04, 0x1c
        /*001a*/ 	.short	(.L_39 - .L_38)


	//   ....[0]....
.L_38:
        /*001c*/ 	.word	0x00000010


	//----- nvinfo : EIATTR_SW_WAR
	.align		4
.L_39:
        /*0020*/ 	.byte	0x04, 0x36
        /*0022*/ 	.short	(.L_41 - .L_40)
.L_40:
        /*0024*/ 	.word	0x00000008
.L_41:


//--------------------- .nv.info._Z19SharedMem2Registersv --------------------------
	.section	.nv.info._Z19SharedMem2Registersv,"",@"SHT_CUDA_INFO"
	.sectionflags	@""
	.align	4


	//----- nvinfo : EIATTR_CUDA_API_VERSION
	.align		4
        /*0000*/ 	.byte	0x04, 0x37
        /*0002*/ 	.short	(.L_43 - .L_42)
.L_42:
        /*0004*/ 	.word	0x00000082


	//----- nvinfo : EIATTR_SPARSE_MMA_MASK
	.align		4
.L_43:
        /*0008*/ 	.byte	0x03, 0x50
        /*000a*/ 	.short	0x0000


	//----- nvinfo : EIATTR_MAXREG_COUNT
	.align		4
        /*000c*/ 	.byte	0x03, 0x1b
        /*000e*/ 	.short	0x00ff


	//----- nvinfo : EIATTR_MERCURY_ISA_VERSION
	.align		4
        /*0010*/ 	.byte	0x03, 0x5f
        /*0012*/ 	.short	0x0101


	//----- nvinfo : EIATTR_VRC_CTA_INIT_COUNT
	.align		4
        /*0014*/ 	.byte	0x02, 0x4a
	.zero		1
	.zero		1


	//----- nvinfo : EIATTR_EXIT_INSTR_OFFSETS
	.align		4
        /*0018*/ 	.byte	0x04, 0x1c
        /*001a*/ 	.short	(.L_45 - .L_44)


	//   ....[0]....
.L_44:
        /*001c*/ 	.word	0x00000010


	//----- nvinfo : EIATTR_SW_WAR
	.align		4
.L_45:
        /*0020*/ 	.byte	0x04, 0x36
        /*0022*/ 	.short	(.L_47 - .L_46)
.L_46:
        /*0024*/ 	.word	0x00000008
.L_47:


//--------------------- .nv.info._Z19SharedMem2globalMemPfS_ii --------------------------
	.section	.nv.info._Z19SharedMem2globalMemPfS_ii,"",@"SHT_CUDA_INFO"
	.sectionflags	@""
	.align	4


	//----- nvinfo : EIATTR_CUDA_API_VERSION
	.align		4
        /*0000*/ 	.byte	0x04, 0x37
        /*0002*/ 	.short	(.L_49 - .L_48)
.L_48:
        /*0004*/ 	.word	0x00000082


	//----- nvinfo : EIATTR_KPARAM_INFO
	.align		4
.L_49:
        /*0008*/ 	.byte	0x04, 0x17
        /*000a*/ 	.short	(.L_51 - .L_50)
.L_50:
        /*000c*/ 	.word	0x00000000
        /*0010*/ 	.short	0x0003
        /*0012*/ 	.short	0x0014
        /*0014*/ 	.byte	0x00, 0xf0, 0x11, 0x00


	//----- nvinfo : EIATTR_KPARAM_INFO
	.align		4
.L_51:
        /*0018*/ 	.byte	0x04, 0x17
        /*001a*/ 	.short	(.L_53 - .L_52)
.L_52:
        /*001c*/ 	.word	0x00000000
        /*0020*/ 	.short	0x0002
        /*0022*/ 	.short	0x0010
        /*0024*/ 	.byte	0x00, 0xf0, 0x11, 0x00


	//----- nvinfo : EIATTR_KPARAM_INFO
	.align		4
.L_53:
        /*0028*/ 	.byte	0x04, 0x17
        /*002a*/ 	.short	(.L_55 - .L_54)
.L_54:
        /*002c*/ 	.word	0x00000000
        /*0030*/ 	.short	0x0001
        /*0032*/ 	.short	0x0008
        /*0034*/ 	.byte	0x00, 0xf5, 0x21, 0x00


	//----- nvinfo : EIATTR_KPARAM_INFO
	.align		4
.L_55:
        /*0038*/ 	.byte	0x04, 0x17
        /*003a*/ 	.short	(.L_57 - .L_56)
.L_56:
        /*003c*/ 	.word	0x00000000
        /*0040*/ 	.short	0x0000
        /*0042*/ 	.short	0x0000
        /*0044*/ 	.byte	0x00, 0xf5, 0x21, 0x00


	//----- nvinfo : EIATTR_SPARSE_MMA_MASK
	.align		4
.L_57:
        /*0048*/ 	.byte	0x03, 0x50
        /*004a*/ 	.short	0x0000


	//----- nvinfo : EIATTR_MAXREG_COUNT
	.align		4
        /*004c*/ 	.byte	0x03, 0x1b
        /*004e*/ 	.short	0x00ff


	//----- nvinfo : EIATTR_NUM_BARRIERS
	.align		4
        /*0050*/ 	.byte	0x02, 0x4c
        /*0052*/ 	.byte	0x01
	.zero		1


	//----- nvinfo : EIATTR_MERCURY_ISA_VERSION
	.align		4
        /*0054*/ 	.byte	0x03, 0x5f
        /*0056*/ 	.short	0x0101


	//----- nvinfo : EIATTR_VRC_CTA_INIT_COUNT
	.align		4
        /*0058*/ 	.byte	0x02, 0x4a
	.zero		1
	.zero		1


	//----- nvinfo : EIATTR_EXIT_INSTR_OFFSETS
	.align		4
        /*005c*/ 	.byte	0x04, 0x1c
        /*005e*/ 	.short	(.L_59 - .L_58)


	//   ....[0]....
.L_58:
        /*0060*/ 	.word	0x000000b0


	//   ....[1]....
        /*0064*/ 	.word	0x00000240


	//   ....[2]....
        /*0068*/ 	.word	0x000003f0


	//----- nvinfo : EIATTR_CRS_STACK_SIZE
	.align		4
.L_59:
        /*006c*/ 	.byte	0x04, 0x1e
        /*006e*/ 	.short	(.L_61 - .L_60)
.L_60:
        /*0070*/ 	.word	0x00000000


	//----- nvinfo : EIATTR_CBANK_PARAM_SIZE
	.align		4
.L_61:
        /*0074*/ 	.byte	0x03, 0x19
        /*0076*/ 	.short	0x0018


	//----- nvinfo : EIATTR_PARAM_CBANK
	.align		4
        /*0078*/ 	.byte	0x04, 0x0a
        /*007a*/ 	.short	(.L_63 - .L_62)
	.align		4
.L_62:
        /*007c*/ 	.word	index@(.nv.constant0._Z19SharedMem2globalMemPfS_ii)
        /*0080*/ 	.short	0x0380
        /*0082*/ 	.short	0x0018


	//----- nvinfo : EIATTR_SW_WAR
	.align		4
.L_63:
        /*0084*/ 	.byte	0x04, 0x36
        /*0086*/ 	.short	(.L_65 - .L_64)
.L_64:
        /*0088*/ 	.word	0x00000008
.L_65:


//--------------------- .nv.info._Z19globalMem2SharedMemPfS_ii --------------------------
	.section	.nv.info._Z19globalMem2SharedMemPfS_ii,"",@"SHT_CUDA_INFO"
	.sectionflags	@""
	.align	4


	//----- nvinfo : EIATTR_CUDA_API_VERSION
	.align		4
        /*0000*/ 	.byte	0x04, 0x37
        /*0002*/ 	.short	(.L_67 - .L_66)
.L_66:
        /*0004*/ 	.word	0x00000082


	//----- nvinfo : EIATTR_KPARAM_INFO
	.align		4
.L_67:
        /*0008*/ 	.byte	0x04, 0x17
        /*000a*/ 	.short	(.L_69 - .L_68)
.L_68:
        /*000c*/ 	.word	0x00000000
        /*0010*/ 	.short	0x0003
        /*0012*/ 	.short	0x0014
        /*0014*/ 	.byte	0x00, 0xf0, 0x11, 0x00


	//----- nvinfo : EIATTR_KPARAM_INFO
	.align		4
.L_69:
        /*0018*/ 	.byte	0x04, 0x17
        /*001a*/ 	.short	(.L_71 - .L_70)
.L_70:
        /*001c*/ 	.word	0x00000000
        /*0020*/ 	.short	0x0002
        /*0022*/ 	.short	0x0010
        /*0024*/ 	.byte	0x00, 0xf0, 0x11, 0x00


	//----- nvinfo : EIATTR_KPARAM_INFO
	.align		4
.L_71:
        /*0028*/ 	.byte	0x04, 0x17
        /*002a*/ 	.short	(.L_73 - .L_72)
.L_72:
        /*002c*/ 	.word	0x00000000
        /*0030*/ 	.short	0x0001
        /*0032*/ 	.short	0x0008
        /*0034*/ 	.byte	0x00, 0xf5, 0x21, 0x00


	//----- nvinfo : EIATTR_KPARAM_INFO
	.align		4
.L_73:
        /*0038*/ 	.byte	0x04, 0x17
        /*003a*/ 	.short	(.L_75 - .L_74)
.L_74:
        /*003c*/ 	.word	0x00000000
        /*0040*/ 	.short	0x0000
        /*0042*/ 	.short	0x0000
        /*0044*/ 	.byte	0x00, 0xf5, 0x21, 0x00


	//----- nvinfo : EIATTR_SPARSE_MMA_MASK
	.align		4
.L_75:
        /*0048*/ 	.byte	0x03, 0x50
        /*004a*/ 	.short	0x0000


	//----- nvinfo : EIATTR_MAXREG_COUNT
	.align		4
        /*004c*/ 	.byte	0x03, 0x1b
        /*004e*/ 	.short	0x00ff


	//----- nvinfo : EIATTR_NUM_BARRIERS
	.align		4
        /*0050*/ 	.byte	0x02, 0x4c
        /*0052*/ 	.byte	0x01
	.zero		1


	//----- nvinfo : EIATTR_MERCURY_ISA_VERSION
	.align		4
        /*0054*/ 	.byte	0x03, 0x5f
        /*0056*/ 	.short	0x0101


	//----- nvinfo : EIATTR_VRC_CTA_INIT_COUNT
	.align		4
        /*0058*/ 	.byte	0x02, 0x4a
	.zero		1
	.zero		1


	//----- nvinfo : EIATTR_EXIT_INSTR_OFFSETS
	.align		4
        /*005c*/ 	.byte	0x04, 0x1c
        /*005e*/ 	.short	(.L_77 - .L_76)


	//   ....[0]....
.L_76:
        /*0060*/ 	.word	0x000000a0


	//   ....[1]....
        /*0064*/ 	.word	0x00000490


	//----- nvinfo : EIATTR_CRS_STACK_SIZE
	.align		4
.L_77:
        /*0068*/ 	.byte	0x04, 0x1e
        /*006a*/ 	.short	(.L_79 - .L_78)
.L_78:
        /*006c*/ 	.word	0x00000000


	//----- nvinfo : EIATTR_CBANK_PARAM_SIZE
	.align		4
.L_79:
        /*0070*/ 	.byte	0x03, 0x19
        /*0072*/ 	.short	0x0018


	//----- nvinfo : EIATTR_PARAM_CBANK
	.align		4
        /*0074*/ 	.byte	0x04, 0x0a
        /*0076*/ 	.short	(.L_81 - .L_80)
	.align		4
.L_80:
        /*0078*/ 	.word	index@(.nv.constant0._Z19globalMem2SharedMemPfS_ii)
        /*007c*/ 	.short	0x0380
        /*007e*/ 	.short	0x0018


	//----- nvinfo : EIATTR_SW_WAR
	.align		4
.L_81:
        /*0080*/ 	.byte	0x04, 0x36
        /*0082*/ 	.short	(.L_83 - .L_82)
.L_82:
        /*0084*/ 	.word	0x00000008
.L_83:


//--------------------- .nv.callgraph             --------------------------
	.section	.nv.callgraph,"",@"SHT_CUDA_CALLGRAPH"
	.align	4
	.sectionentsize	8
	.align		4
        /*0000*/ 	.word	0x00000000
	.align		4
        /*0004*/ 	.word	0xffffffff
	.align		4
        /*0008*/ 	.word	0x00000000
	.align		4
        /*000c*/ 	.word	0xfffffffe
	.align		4
        /*0010*/ 	.word	0x00000000
	.align		4
        /*0014*/ 	.word	0xfffffffd
	.align		4
        /*0018*/ 	.word	0x00000000
	.align		4
        /*001c*/ 	.word	0xfffffffc


//--------------------- .text._Z17bankConflictsReadv --------------------------
	.section	.text._Z17bankConflictsReadv,"ax",@progbits
	.align	128
        .global         _Z17bankConflictsReadv
        .type           _Z17bankConflictsReadv,@function
        .size           _Z17bankConflictsReadv,(.L_x_12 - _Z17bankConflictsReadv)
        .other          _Z17bankConflictsReadv,@"STO_CUDA_ENTRY STV_DEFAULT"
_Z17bankConflictsReadv:
.text._Z17bankConflictsReadv:
[----:B------:R-:W-:Y:S01]  /*0000*/  LDC R1, c[0x0][0x37c] ;  /* 0x0000df00ff017b82 */ /* 0x000fe20000000800 */
[----:B------:R-:W-:Y:S05]  /*0010*/  EXIT ;  /* 0x000000000000794d */ /* 0x000fea0003800000 */
.L_x_0:
[----:B------:R-:W-:-:S00]  /*0020*/  BRA `(.L_x_0) ;  /* 0xfffffffc00fc7947 */ /* 0x000fc0000383ffff */
[----:B------:R-:W-:-:S00]  /*0030*/  NOP ;  /* 0x0000000000007918 */ /* 0x000fc00000000000 */
        /* <DEDUP_REMOVED lines=12> */
.L_x_12:


//--------------------- .text._Z19Registers2SharedMemv --------------------------
	.section	.text._Z19Registers2SharedMemv,"ax",@progbits
	.align	128
        .global         _Z19Registers2SharedMemv
        .type           _Z19Registers2SharedMemv,@function
        .size           _Z19Registers2SharedMemv,(.L_x_13 - _Z19Registers2SharedMemv)
        .other          _Z19Registers2SharedMemv,@"STO_CUDA_ENTRY STV_DEFAULT"
_Z19Registers2SharedMemv:
.text._Z19Registers2SharedMemv:
[----:B------:R-:W-:Y:S01]  /*0000*/  LDC R1, c[0x0][0x37c] ;  /* 0x0000df00ff017b82 */ /* 0x000fe20000000800 */
[----:B------:R-:W-:Y:S05]  /*0010*/  EXIT ;  /* 0x000000000000794d */ /* 0x000fea0003800000 */
.L_x_1:
        /* <DEDUP_REMOVED lines=14> */
.L_x_13:


//--------------------- .text._Z19SharedMem2Registersv --------------------------
	.section	.text._Z19SharedMem2Registersv,"ax",@progbits
	.align	128
        .global         _Z19SharedMem2Registersv
        .type           _Z19SharedMem2Registersv,@function
        .size           _Z19SharedMem2Registersv,(.L_x_14 - _Z19SharedMem2Registersv)
        .other          _Z19SharedMem2Registersv,@"STO_CUDA_ENTRY STV_DEFAULT"
_Z19SharedMem2Registersv:
.text._Z19SharedMem2Registersv:
[----:B------:R-:W-:Y:S01]  /*0000*/  LDC R1, c[0x0][0x37c] ;  /* 0x0000df00ff017b82 */ /* 0x000fe20000000800 */
[----:B------:R-:W-:Y:S05]  /*0010*/  EXIT ;  /* 0x000000000000794d */ /* 0x000fea0003800000 */
.L_x_2:
        /* <DEDUP_REMOVED lines=14> */
.L_x_14:


//--------------------- .text._Z19SharedMem2globalMemPfS_ii --------------------------
	.section	.text._Z19SharedMem2globalMemPfS_ii,"ax",@progbits
	.align	128
        .global         _Z19SharedMem2globalMemPfS_ii
        .type           _Z19SharedMem2globalMemPfS_ii,@function
        .size           _Z19SharedMem2globalMemPfS_ii,(.L_x_15 - _Z19SharedMem2globalMemPfS_ii)
        .other          _Z19SharedMem2globalMemPfS_ii,@"STO_CUDA_ENTRY STV_DEFAULT"
_Z19SharedMem2globalMemPfS_ii:
.text._Z19SharedMem2globalMemPfS_ii:
[----:B------:R-:W-:Y:S01]  /*0000*/  LDC R1, c[0x0][0x37c] ;  /* 0x0000df00ff017b82 */ /* 0x000fe20000000800 */
[----:B------:R-:W0:Y:S07]  /*0010*/  S2R R4, SR_TID.X ;  /* 0x0000000000047919 */ /* 0x000e2e0000002100 */
[----:B------:R-:W1:Y:S01]  /*0020*/  S2UR UR4, SR_CTAID.X ;  /* 0x00000000000479c3 */ /* 0x000e620000002500 */
[----:B------:R-:W1:Y:S07]  /*0030*/  LDCU UR5, c[0x0][0x360] ;  /* 0x00006c00ff0577ac */ /* 0x000e6e0008000800 */
[----:B------:R-:W2:Y:S01]  /*0040*/  LDC.64 R6, c[0x0][0x390] ;  /* 0x0000e400ff067b82 */ /* 0x000ea20000000a00 */
[----:B-1----:R-:W-:-:S06]  /*0050*/  UIMAD UR4, UR4, UR5, URZ ;  /* 0x00000005040472a4 */ /* 0x002fcc000f8e02ff */
[----:B0-----:R-:W-:Y:S01]  /*0060*/  VIADD R3, R4, UR4 ;  /* 0x0000000404037c36 */ /* 0x001fe20008000000 */
[----:B--2---:R-:W-:Y:S01]  /*0070*/  ISETP.GE.AND P0, PT, R6, 0x1, PT ;  /* 0x000000010600780c */ /* 0x004fe20003f06270 */
[----:B------:R-:W-:Y:S02]  /*0080*/  VIADD R5, R7, 0xffffffff ;  /* 0xffffffff07057836 */ /* 0x000fe40000000000 */
[----:B------:R-:W-:-:S05]  /*0090*/  IMAD.IADD R0, R3, 0x1, R6 ;  /* 0x0000000103007824 */ /* 0x000fca00078e0206 */
[----:B------:R-:W-:-:S13]  /*00a0*/  ISETP.GE.OR P0, PT, R0, R5, !P0 ;  /* 0x000000050000720c */ /* 0x000fda0004706670 */
[----:B------:R-:W-:Y:S05]  /*00b0*/  @P0 EXIT ;  /* 0x000000000000094d */ /* 0x000fea0003800000 */
[----:B------:R-:W-:Y:S01]  /*00c0*/  IMAD.MOV.U32 R7, RZ, RZ, R3 ;  /* 0x000000ffff077224 */ /* 0x000fe200078e0003 */
[----:B------:R-:W0:Y:S04]  /*00d0*/  LDCU.64 UR8, c[0x0][0x358] ;  /* 0x00006b00ff0877ac */ /* 0x000e280008000a00 */
[----:B------:R-:W-:-:S04]  /*00e0*/  VIADDMNMX R3, R7, 0x1, R0, !PT ;  /* 0x0000000107037846 */ /* 0x000fc80007800100 */
[----:B------:R-:W-:Y:S02]  /*00f0*/  IADD3 R2, PT, PT, -R7, R3, RZ ;  /* 0x0000000307027210 */ /* 0x000fe40007ffe1ff */
[----:B------:R-:W-:Y:S02]  /*0100*/  IADD3 R3, PT, PT, R4, UR4, -R3 ;  /* 0x0000000404037c10 */ /* 0x000fe4000fffe803 */
[----:B------:R-:W-:Y:S02]  /*0110*/  LOP3.LUT P1, R2, R2, 0x3, RZ, 0xc0, !PT ;  /* 0x0000000302027812 */ /* 0x000fe4000782c0ff */
[----:B------:R-:W-:-:S11]  /*0120*/  ISETP.GT.U32.AND P0, PT, R3, -0x4, PT ;  /* 0xfffffffc0300780c */ /* 0x000fd60003f04070 */
[----:B0-----:R-:W-:Y:S05]  /*0130*/  @!P1 BRA `(.L_x_3) ;  /* 0x0000000000409947 */ /* 0x001fea0003800000 */
[----:B------:R-:W0:Y:S01]  /*0140*/  S2UR UR6, SR_CgaCtaId ;  /* 0x00000000000679c3 */ /* 0x000e220000008800 */
[----:B------:R-:W-:Y:S01]  /*0150*/  UMOV UR5, 0x400 ;  /* 0x0000040000057882 */ /* 0x000fe20000000000 */
[----:B------:R-:W-:-:S06]  /*0160*/  IMAD.MOV R8, RZ, RZ, -R2 ;  /* 0x000000ffff087224 */ /* 0x000fcc00078e0a02 */
[----:B------:R-:W1:Y:S01]  /*0170*/  LDC.64 R4, c[0x0][0x388] ;  /* 0x0000e200ff047b82 */ /* 0x000e620000000a00 */
[----:B0-----:R-:W-:-:S06]  /*0180*/  ULEA UR5, UR6, UR5, 0x18 ;  /* 0x0000000506057291 */ /* 0x001fcc000f8ec0ff */
[----:B------:R-:W-:-:S07]  /*0190*/  LEA R6, R7, UR5, 0x2 ;  /* 0x0000000507067c11 */ /* 0x000fce000f8e10ff */
.L_x_4:
[----:B-1----:R-:W-:-:S06]  /*01a0*/  IMAD.WIDE R2, R7, 0x4, R4 ;  /* 0x0000000407027825 */ /* 0x002fcc00078e0204 */
[----:B------:R-:W2:Y:S01]  /*01b0*/  LDG.E R3, desc[UR8][R2.64] ;  /* 0x0000000802037981 */ /* 0x000ea2000c1e1900 */
[----:B------:R-:W-:Y:S01]  /*01c0*/  VIADD R8, R8, 0x1 ;  /* 0x0000000108087836 */ /* 0x000fe20000000000 */
[----:B------:R-:W-:Y:S05]  /*01d0*/  WARPSYNC.ALL ;  /* 0x0000000000007948 */ /* 0x000fea0003800000 */
[----:B------:R-:W-:Y:S01]  /*01e0*/  ISETP.NE.AND P1, PT, R8, RZ, PT ;  /* 0x000000ff0800720c */ /* 0x000fe20003f25270 */
[----:B------:R-:W-:Y:S01]  /*01f0*/  VIADD R7, R7, 0x1 ;  /* 0x0000000107077836 */ /* 0x000fe20000000000 */
[----:B--2---:R0:W-:Y:S02]  /*0200*/  STS [R6], R3 ;  /* 0x0000000306007388 */ /* 0x0041e40000000800 */
[----:B0-----:R-:W-:Y:S01]  /*0210*/  IADD3 R6, PT, PT, R6, 0x4, RZ ;  /* 0x0000000406067810 */ /* 0x001fe20007ffe0ff */
[----:B------:R-:W-:Y:S08]  /*0220*/  BAR.SYNC.DEFER_BLOCKING 0x0 ;  /* 0x0000000000007b1d */ /* 0x000ff00000010000 */
[----:B------:R-:W-:Y:S05]  /*0230*/  @P1 BRA `(.L_x_4) ;  /* 0xfffffffc00d81947 */ /* 0x000fea000383ffff */
.L_x_3:
[----:B------:R-:W-:Y:S05]  /*0240*/  @P0 EXIT ;  /* 0x000000000000094d */ /* 0x000fea0003800000 */
[----:B------:R-:W0:Y:S01]  /*0250*/  S2UR UR6, SR_CgaCtaId ;  /* 0x00000000000679c3 */ /* 0x000e220000008800 */
[----:B------:R-:W-:-:S07]  /*0260*/  UMOV UR5, 0x400 ;  /* 0x0000040000057882 */ /* 0x000fce0000000000 */
[----:B------:R-:W1:Y:S01]  /*0270*/  LDC.64 R4, c[0x0][0x388] ;  /* 0x0000e200ff047b82 */ /* 0x000e620000000a00 */
[----:B0-----:R-:W-:-:S06]  /*0280*/  ULEA UR5, UR6, UR5, 0x18 ;  /* 0x0000000506057291 */ /* 0x001fcc000f8ec0ff */
[----:B------:R-:W-:Y:S02]  /*0290*/  LEA R6, R7, UR5, 0x2 ;  /* 0x0000000507067c11 */ /* 0x000fe4000f8e10ff */
[----:B-1----:R-:W-:-:S03]  /*02a0*/  IADD3 R4, P0, PT, R4, 0x8, RZ ;  /* 0x0000000804047810 */ /* 0x002fc60007f1e0ff */
[----:B------:R-:W-:Y:S02]  /*02b0*/  VIADD R6, R6, 0x8 ;  /* 0x0000000806067836 */ /* 0x000fe40000000000 */
[----:B------:R-:W-:-:S08]  /*02c0*/  IMAD.X R5, RZ, RZ, R5, P0 ;  /* 0x000000ffff057224 */ /* 0x000fd000000e0605 */
.L_x_5:
[----:B------:R-:W-:-:S05]  /*02d0*/  IMAD.WIDE R2, R7, 0x4, R4 ;  /* 0x0000000407027825 */ /* 0x000fca00078e0204 */
[----:B------:R-:W2:Y:S01]  /*02e0*/  LDG.E R9, desc[UR8][R2.64+-0x8] ;  /* 0xfffff80802097981 */ /* 0x000ea2000c1e1900 */
[----:B------:R-:W-:Y:S05]  /*02f0*/  WARPSYNC.ALL ;  /* 0x0000000000007948 */ /* 0x000fea0003800000 */
[----:B--2---:R-:W-:Y:S01]  /*0300*/  STS [R6+-0x8], R9 ;  /* 0xfffff80906007388 */ /* 0x004fe20000000800 */
[----:B------:R-:W-:Y:S06]  /*0310*/  BAR.SYNC.DEFER_BLOCKING 0x0 ;  /* 0x0000000000007b1d */ /* 0x000fec0000010000 */
[----:B------:R-:W2:Y:S04]  /*0320*/  LDG.E R11, desc[UR8][R2.64+-0x4] ;  /* 0xfffffc08020b7981 */ /* 0x000ea8000c1e1900 */
[----:B--2---:R-:W-:Y:S01]  /*0330*/  STS [R6+-0x4], R11 ;  /* 0xfffffc0b06007388 */ /* 0x004fe20000000800 */
[----:B------:R-:W-:Y:S06]  /*0340*/  BAR.SYNC.DEFER_BLOCKING 0x0 ;  /* 0x0000000000007b1d */ /* 0x000fec0000010000 */
[----:B------:R-:W2:Y:S04]  /*0350*/  LDG.E R13, desc[UR8][R2.64] ;  /* 0x00000008020d7981 */ /* 0x000ea8000c1e1900 */
[----:B--2---:R-:W-:Y:S01]  /*0360*/  STS [R6], R13 ;  /* 0x0000000d06007388 */ /* 0x004fe20000000800 */
[----:B------:R-:W-:Y:S06]  /*0370*/  BAR.SYNC.DEFER_BLOCKING 0x0 ;  /* 0x0000000000007b1d */ /* 0x000fec0000010000 */
[----:B------:R-:W2:Y:S01]  /*0380*/  LDG.E R15, desc[UR8][R2.64+0x4] ;  /* 0x00000408020f7981 */ /* 0x000ea2000c1e1900 */
[----:B------:R-:W-:-:S04]  /*0390*/  IADD3 R7, PT, PT, R7, 0x4, RZ ;  /* 0x0000000407077810 */ /* 0x000fc80007ffe0ff */
[----:B------:R-:W-:Y:S01]  /*03a0*/  ISETP.GE.AND P0, PT, R7, R0, PT ;  /* 0x000000000700720c */ /* 0x000fe20003f06270 */
[----:B--2---:R0:W-:Y:S02]  /*03b0*/  STS [R6+0x4], R15 ;  /* 0x0000040f06007388 */ /* 0x0041e40000000800 */
[----:B0-----:R-:W-:Y:S01]  /*03c0*/  VIADD R6, R6, 0x10 ;  /* 0x0000001006067836 */ /* 0x001fe20000000000 */
[----:B------:R-:W-:Y:S09]  /*03d0*/  BAR.SYNC.DEFER_BLOCKING 0x0 ;  /* 0x0000000000007b1d */ /* 0x000ff20000010000 */
[----:B------:R-:W-:Y:S05]  /*03e0*/  @!P0 BRA `(.L_x_5) ;  /* 0xfffffffc00b88947 */ /* 0x000fea000383ffff */
[----:B------:R-:W-:Y:S05]  /*03f0*/  EXIT ;  /* 0x000000000000794d */ /* 0x000fea0003800000 */
.L_x_6:
        /* <DEDUP_REMOVED lines=16> */
.L_x_15:


//--------------------- .text._Z19globalMem2SharedMemPfS_ii --------------------------
	.section	.text._Z19globalMem2SharedMemPfS_ii,"ax",@progbits
	.align	128
        .global         _Z19globalMem2SharedMemPfS_ii
        .type           _Z19globalMem2SharedMemPfS_ii,@function
        .size           _Z19globalMem2SharedMemPfS_ii,(.L_x_16 - _Z19globalMem2SharedMemPfS_ii)
        .other          _Z19globalMem2SharedMemPfS_ii,@"STO_CUDA_ENTRY STV_DEFAULT"
_Z19globalMem2SharedMemPfS_ii:
.text._Z19globalMem2SharedMemPfS_ii:
[----:B------:R-:W-:Y:S01]  /*0000*/  LDC R1, c[0x0][0x37c] ;  /* 0x0000df00ff017b82 */ /* 0x000fe20000000800 */
[----:B------:R-:W0:Y:S07]  /*0010*/  S2R R4, SR_TID.X ;  /* 0x0000000000047919 */ /* 0x000e2e0000002100 */
[----:B------:R-:W1:Y:S01]  /*0020*/  S2UR UR4, SR_CTAID.X ;  /* 0x00000000000479c3 */ /* 0x000e620000002500 */
[----:B------:R-:W1:Y:S01]  /*0030*/  LDCU UR5, c[0x0][0x360] ;  /* 0x00006c00ff0577ac */ /* 0x000e620008000800 */
[----:B------:R-:W2:Y:S01]  /*0040*/  LDCU.64 UR6, c[0x0][0x390] ;  /* 0x00007200ff0677ac */ /* 0x000ea20008000a00 */
[----:B-1----:R-:W-:-:S02]  /*0050*/  UIMAD UR4, UR4, UR5, URZ ;  /* 0x00000005040472a4 */ /* 0x002fc4000f8e02ff */
[----:B--2---:R-:W-:-:S04]  /*0060*/  UIADD3 UR5, UPT, UPT, UR7, -0x1, URZ ;  /* 0xffffffff07057890 */ /* 0x004fc8000fffe0ff */
[----:B0-----:R-:W-:-:S04]  /*0070*/  VIADD R0, R4, UR4 ;  /* 0x0000000404007c36 */ /* 0x001fc80008000000 */
[----:B------:R-:W-:-:S05]  /*0080*/  VIADD R7, R0, UR6 ;  /* 0x0000000600077c36 */ /* 0x000fca0008000000 */
[----:B------:R-:W-:-:S13]  /*0090*/  ISETP.GE.AND P0, PT, R7, UR5, PT ;  /* 0x0000000507007c0c */ /* 0x000fda000bf06270 */
[----:B------:R-:W-:Y:S05]  /*00a0*/  @P0 EXIT ;  /* 0x000000000000094d */ /* 0x000fea0003800000 */
[----:B------:R-:W-:Y:S01]  /*00b0*/  UISETP.GE.AND UP0, UPT, UR6, 0x1, UPT ;  /* 0x000000010600788c */ /* 0x000fe2000bf06270 */
[----:B------:R-:W0:Y:S08]  /*00c0*/  LDCU.64 UR8, c[0x0][0x358] ;  /* 0x00006b00ff0877ac */ /* 0x000e300008000a00 */
[----:B------:R-:W-:Y:S05]  /*00d0*/  BRA.U !UP0, `(.L_x_7) ;  /* 0x0000000108cc7547 */ /* 0x000fea000b800000 */
[----:B------:R-:W-:Y:S02]  /*00e0*/  VIADDMNMX R3, R0, 0x1, R7, !PT ;  /* 0x0000000100037846 */ /* 0x000fe40007800107 */
[----:B------:R-:W-:-:S03]  /*00f0*/  MOV R9, R0 ;  /* 0x0000000000097202 */ /* 0x000fc60000000f00 */
[----:B------:R-:W-:Y:S01]  /*0100*/  IMAD.IADD R2, R3, 0x1, -R0 ;  /* 0x0000000103027824 */ /* 0x000fe200078e0a00 */
[----:B------:R-:W-:-:S04]  /*0110*/  IADD3 R3, PT, PT, R4, UR4, -R3 ;  /* 0x0000000404037c10 */ /* 0x000fc8000fffe803 */
[----:B------:R-:W-:Y:S02]  /*0120*/  LOP3.LUT P1, R2, R2, 0x3, RZ, 0xc0, !PT ;  /* 0x0000000302027812 */ /* 0x000fe4000782c0ff */
[----:B------:R-:W-:-:S11]  /*0130*/  ISETP.GT.U32.AND P0, PT, R3, -0x4, PT ;  /* 0xfffffffc0300780c */ /* 0x000fd60003f04070 */
[----:B------:R-:W-:Y:S05]  /*0140*/  @!P1 BRA `(.L_x_8) ;  /* 0x0000000000449947 */ /* 0x000fea0003800000 */
[----:B------:R-:W1:Y:S01]  /*0150*/  S2UR UR6, SR_CgaCtaId ;  /* 0x00000000000679c3 */ /* 0x000e620000008800 */
[----:B------:R-:W-:Y:S01]  /*0160*/  UMOV UR5, 0x400 ;  /* 0x0000040000057882 */ /* 0x000fe20000000000 */
[----:B------:R-:W-:Y:S02]  /*0170*/  IMAD.MOV R8, RZ, RZ, -R2 ;  /* 0x000000ffff087224 */ /* 0x000fe400078e0a02 */
[----:B------:R-:W-:-:S04]  /*0180*/  IMAD.MOV.U32 R9, RZ, RZ, R0 ;  /* 0x000000ffff097224 */ /* 0x000fc800078e0000 */
[----:B------:R-:W2:Y:S01]  /*0190*/  LDC.64 R4, c[0x0][0x380] ;  /* 0x0000e000ff047b82 */ /* 0x000ea20000000a00 */
[----:B-1----:R-:W-:-:S06]  /*01a0*/  ULEA UR5, UR6, UR5, 0x18 ;  /* 0x0000000506057291 */ /* 0x002fcc000f8ec0ff */
[----:B------:R-:W-:-:S07]  /*01b0*/  LEA R6, R0, UR5, 0x2 ;  /* 0x0000000500067c11 */ /* 0x000fce000f8e10ff */
.L_x_9:
[----:B--2---:R-:W-:-:S06]  /*01c0*/  IMAD.WIDE R2, R9, 0x4, R4 ;  /* 0x0000000409027825 */ /* 0x004fcc00078e0204 */
[----:B0-----:R-:W2:Y:S01]  /*01d0*/  LDG.E R3, desc[UR8][R2.64] ;  /* 0x0000000802037981 */ /* 0x001ea2000c1e1900 */
[----:B------:R-:W-:Y:S01]  /*01e0*/  IADD3 R8, PT, PT, R8, 0x1, RZ ;  /* 0x0000000108087810 */ /* 0x000fe20007ffe0ff */
[----:B------:R-:W-:Y:S05]  /*01f0*/  WARPSYNC.ALL ;  /* 0x0000000000007948 */ /* 0x000fea0003800000 */
[----:B------:R-:W-:Y:S01]  /*0200*/  ISETP.NE.AND P1, PT, R8, RZ, PT ;  /* 0x000000ff0800720c */ /* 0x000fe20003f25270 */
[----:B------:R-:W-:Y:S01]  /*0210*/  VIADD R9, R9, 0x1 ;  /* 0x0000000109097836 */ /* 0x000fe20000000000 */
[----:B--2---:R0:W-:Y:S02]  /*0220*/  STS [R6], R3 ;  /* 0x0000000306007388 */ /* 0x0041e40000000800 */
[----:B0-----:R-:W-:Y:S01]  /*0230*/  VIADD R6, R6, 0x4 ;  /* 0x0000000406067836 */ /* 0x001fe20000000000 */
[----:B------:R-:W-:Y:S08]  /*0240*/  BAR.SYNC.DEFER_BLOCKING 0x0 ;  /* 0x0000000000007b1d */ /* 0x000ff00000010000 */
[----:B------:R-:W-:Y:S05]  /*0250*/  @P1 BRA `(.L_x_9) ;  /* 0xfffffffc00d81947 */ /* 0x000fea000383ffff */
.L_x_8:
[----:B------:R-:W-:Y:S05]  /*0260*/  @P0 BRA `(.L_x_7) ;  /* 0x0000000000680947 */ /* 0x000fea0003800000 */
[----:B------:R-:W1:Y:S01]  /*0270*/  S2UR UR6, SR_CgaCtaId ;  /* 0x00000000000679c3 */ /* 0x000e620000008800 */
[----:B------:R-:W-:-:S07]  /*0280*/  UMOV UR5, 0x400 ;  /* 0x0000040000057882 */ /* 0x000fce0000000000 */
[----:B------:R-:W2:Y:S01]  /*0290*/  LDC.64 R4, c[0x0][0x380] ;  /* 0x0000e000ff047b82 */ /* 0x000ea20000000a00 */
[----:B-1----:R-:W-:-:S06]  /*02a0*/  ULEA UR5, UR6, UR5, 0x18 ;  /* 0x0000000506057291 */ /* 0x002fcc000f8ec0ff */
[----:B------:R-:W-:Y:S02]  /*02b0*/  LEA R2, R9, UR5, 0x2 ;  /* 0x0000000509027c11 */ /* 0x000fe4000f8e10ff */
[----:B--2---:R-:W-:-:S03]  /*02c0*/  IADD3 R4, P0, PT, R4, 0x8, RZ ;  /* 0x0000000804047810 */ /* 0x004fc60007f1e0ff */
[----:B------:R-:W-:Y:S01]  /*02d0*/  VIADD R6, R2, 0x8 ;  /* 0x0000000802067836 */ /* 0x000fe20000000000 */
[----:B------:R-:W-:-:S09]  /*02e0*/  IADD3.X R5, PT, PT, RZ, R5, RZ, P0, !PT ;  /* 0x00000005ff057210 */ /* 0x000fd200007fe4ff */
.L_x_10:
[----:B------:R-:W-:-:S05]  /*02f0*/  IMAD.WIDE R2, R9, 0x4, R4 ;  /* 0x0000000409027825 */ /* 0x000fca00078e0204 */
[----:B0-----:R-:W2:Y:S01]  /*0300*/  LDG.E R11, desc[UR8][R2.64+-0x8] ;  /* 0xfffff808020b7981 */ /* 0x001ea2000c1e1900 */
        /* <DEDUP_REMOVED lines=10> */
[----:B------:R-:W-:-:S05]  /*03b0*/  VIADD R9, R9, 0x4 ;  /* 0x0000000409097836 */ /* 0x000fca0000000000 */
[----:B------:R-:W-:Y:S01]  /*03c0*/  ISETP.GE.AND P0, PT, R9, R7, PT ;  /* 0x000000070900720c */ /* 0x000fe20003f06270 */
[----:B--2---:R0:W-:Y:S02]  /*03d0*/  STS [R6+0x4], R17 ;  /* 0x0000041106007388 */ /* 0x0041e40000000800 */
[----:B0-----:R-:W-:Y:S01]  /*03e0*/  IADD3 R6, PT, PT, R6, 0x10, RZ ;  /* 0x0000001006067810 */ /* 0x001fe20007ffe0ff */
[----:B------:R-:W-:Y:S09]  /*03f0*/  BAR.SYNC.DEFER_BLOCKING 0x0 ;  /* 0x0000000000007b1d */ /* 0x000ff20000010000 */
[----:B------:R-:W-:Y:S05]  /*0400*/  @!P0 BRA `(.L_x_10) ;  /* 0xfffffffc00b88947 */ /* 0x000fea000383ffff */
.L_x_7:
[----:B------:R-:W1:Y:S01]  /*0410*/  S2UR UR6, SR_CgaCtaId ;  /* 0x00000000000679c3 */ /* 0x000e620000008800 */
[----:B------:R-:W-:-:S07]  /*0420*/  UMOV UR5, 0x400 ;  /* 0x0000040000057882 */ /* 0x000fce0000000000 */
[----:B------:R-:W2:Y:S01]  /*0430*/  LDC.64 R2, c[0x0][0x388] ;  /* 0x0000e200ff027b82 */ /* 0x000ea20000000a00 */
[----:B-1----:R-:W-:-:S06]  /*0440*/  ULEA UR5, UR6, UR5, 0x18 ;  /* 0x0000000506057291 */ /* 0x002fcc000f8ec0ff */
[C---:B------:R-:W-:Y:S01]  /*0450*/  LEA R5, R0.reuse, UR5, 0x2 ;  /* 0x0000000500057c11 */ /* 0x040fe2000f8e10ff */
[----:B--2---:R-:W-:-:S05]  /*0460*/  IMAD.WIDE R2, R0, 0x4, R2 ;  /* 0x0000000400027825 */ /* 0x004fca00078e0202 */
[----:B------:R-:W0:Y:S04]  /*0470*/  LDS R5, [R5] ;  /* 0x0000000005057984 */ /* 0x000e280000000800 */
[----:B0-----:R-:W-:Y:S01]  /*0480*/  STG.E desc[UR8][R2.64], R5 ;  /* 0x0000000502007986 */ /* 0x001fe2000c101908 */
[----:B------:R-:W-:Y:S05]  /*0490*/  EXIT ;  /* 0x000000000000794d */ /* 0x000fea0003800000 */
.L_x_11:
        /* <DEDUP_REMOVED lines=14> */
.L_x_16:


//--------------------- .nv.shared._Z17bankConflictsReadv --------------------------
	.section	.nv.shared._Z17bankConflictsReadv,"aw",@nobits
	.sectionflags	@""
	.align	16
	.zero		1024


//--------------------- .nv.shared.reserved.0     --------------------------
	.section	.nv.shared.reserved.0,"aw",@nobits
	.weak		__nv_reservedSMEM_offset_0_alias
	.size		__nv_reservedSMEM_offset_0_alias, 0, 64
	.other		__nv_reservedSMEM_offset_0_alias,@"STO_CUDA_RESERVED_SHARED STV_DEFAULT"
__nv_reservedSMEM_offset_0_alias:
	.zero		0
	.zero		64


//--------------------- .nv.shared._Z19Registers2SharedMemv --------------------------
	.section	.nv.shared._Z19Registers2SharedMemv,"aw",@nobits
	.sectionflags	@""
	.align	16
	.zero		1024


//--------------------- .nv.shared._Z19SharedMem2Registersv --------------------------
	.section	.nv.shared._Z19SharedMem2Registersv,"aw",@nobits
	.sectionflags	@""
	.align	16
	.zero		1024


//--------------------- .nv.shared._Z19SharedMem2globalMemPfS_ii --------------------------
	.section	.nv.shared._Z19SharedMem2globalMemPfS_ii,"aw",@nobits
	.sectionflags	@""
	.align	16
	.zero		1024


//--------------------- .nv.shared._Z19globalMem2SharedMemPfS_ii --------------------------
	.section	.nv.shared._Z19globalMem2SharedMemPfS_ii,"aw",@nobits
	.sectionflags	@""
	.align	16
	.zero		1024


//--------------------- .nv.constant0._Z17bankConflictsReadv --------------------------
	.section	.nv.constant0._Z17bankConflictsReadv,"a",@progbits
	.sectionflags	@""
	.align	4
.nv.constant0._Z17bankConflictsReadv:
	.zero		896


//--------------------- .nv.constant0._Z19Registers2SharedMemv --------------------------
	.section	.nv.constant0._Z19Registers2SharedMemv,"a",@progbits
	.sectionflags	@""
	.align	4
.nv.constant0._Z19Registers2SharedMemv:
	.zero		896


//--------------------- .nv.constant0._Z19SharedMem2Registersv --------------------------
	.section	.nv.constant0._Z19SharedMem2Registersv,"a",@progbits
	.sectionflags	@""
	.align	4
.nv.constant0._Z19SharedMem2Registersv:
	.zero		896


//--------------------- .nv.constant0._Z19SharedMem2globalMemPfS_ii --------------------------
	.section	.nv.constant0._Z19SharedMem2globalMemPfS_ii,"a",@progbits
	.sectionflags	@""
	.align	4
.nv.constant0._Z19SharedMem2globalMemPfS_ii:
	.zero		920


//--------------------- .nv.constant0._Z19globalMem2SharedMemPfS_ii --------------------------
	.section	.nv.constant0._Z19globalMem2SharedMemPfS_ii,"a",@progbits
	.sectionflags	@""
	.align	4
.nv.constant0._Z19globalMem2SharedMemPfS_ii:
	.zero		920


//--------------------- SYMBOLS --------------------------

	.type		.nv.reservedSmem.offset0,@object
	.size		.nv.reservedSmem.offset0,0x4
	.type		.nv.reservedSmem.cap,@object
	.size		.nv.reservedSmem.cap,0x4
